//
// Generated by NVIDIA NVVM Compiler
//
// Compiler Build ID: CL-36424714
// Cuda compilation tools, release 13.0, V13.0.88
// Based on NVVM 20.0.0
//

.version 9.0
.target sm_100
.address_size 64

	// .globl	default_function_kernel

.visible .entry default_function_kernel(
	.param .u64 .ptr .align 1 default_function_kernel_param_0,
	.param .u64 .ptr .align 1 default_function_kernel_param_1,
	.param .u64 .ptr .align 1 default_function_kernel_param_2,
	.param .u64 .ptr .align 1 default_function_kernel_param_3
)
.maxntid 45
{
	.reg .b16 	%rs<4>;
	.reg .b32 	%r<11>;
	.reg .b32 	%f<8>;
	.reg .b64 	%rd<15>;

	ld.param.u64 	%rd1, [default_function_kernel_param_0];
	ld.param.u64 	%rd2, [default_function_kernel_param_1];
	ld.param.u64 	%rd3, [default_function_kernel_param_2];
	ld.param.u64 	%rd4, [default_function_kernel_param_3];
	cvta.to.global.u64 	%rd5, %rd1;
	cvta.to.global.u64 	%rd6, %rd4;
	cvta.to.global.u64 	%rd7, %rd3;
	cvta.to.global.u64 	%rd8, %rd2;
	mov.u32 	%r1, %ctaid.x;
	mov.u32 	%r2, %tid.x;
	mad.lo.s32 	%r3, %r1, 45, %r2;
	mul.wide.u32 	%rd9, %r3, 4;
	add.s64 	%rd10, %rd8, %rd9;
	ld.global.nc.f32 	%f1, [%rd10];
	cvt.u16.u32 	%rs1, %r2;
	mul.lo.s16 	%rs2, %rs1, 57;
	shr.u16 	%rs3, %rs2, 9;
	cvt.u32.u16 	%r4, %rs3;
	mad.lo.s32 	%r5, %r1, 5, %r4;
	shr.u32 	%r6, %r5, 2;
	mul.hi.u32 	%r7, %r6, 613566757;
	shl.b32 	%r8, %r7, 2;
	add.s32 	%r9, %r5, %r8;
	and.b32  	%r10, %r9, 28;
	cvt.u64.u32 	%rd11, %r10;
	add.s64 	%rd12, %rd7, %rd11;
	ld.global.nc.f32 	%f2, [%rd12];
	sub.f32 	%f3, %f1, %f2;
	add.s64 	%rd13, %rd6, %rd11;
	ld.global.nc.f32 	%f4, [%rd13];
	add.f32 	%f5, %f4, 0f3727C5AC;
	sqrt.rn.f32 	%f6, %f5;
	div.rn.f32 	%f7, %f3, %f6;
	add.s64 	%rd14, %rd5, %rd9;
	st.global.f32 	[%rd14], %f7;
	ret;

}


// ===== COMPILED SASS (sm_100) =====

	.target	sm_100

	.elftype	@"ET_EXEC"


//--------------------- .note.nv.tkinfo           --------------------------
	.section	.note.nv.tkinfo,"",@"SHT_NOTE"
	.sectionflags	@"SHF_NOTE_NV_TKINFO"
	.tkinfo
        /*0018*/ 	.word	0x00000002
        /*0030*/ 	.string	""
        /*0030*/ 	.string	"ptxas"
        /*0030*/ 	.string	"Cuda compilation tools, release 13.0, V13.0.88"
        /*0030*/ 	.string	"Build cuda_13.0.r13.0/compiler.36424714_0"
        /*0030*/ 	.string	"-arch sm_100 -m 64 "



//--------------------- .note.nv.cuinfo           --------------------------
	.section	.note.nv.cuinfo,"",@"SHT_NOTE"
	.sectionflags	@"SHF_NOTE_NV_CUINFO"
        /*0018*/ 	.short	0x0002
        /*001a*/ 	.short	0x0064
        /*001c*/ 	.short	0x0082
	.zero		2


//--------------------- .nv.info                  --------------------------
	.section	.nv.info,"",@"SHT_CUDA_INFO"
	.align	4


	//----- nvinfo : EIATTR_REGCOUNT
	.align		4
        /*0000*/ 	.byte	0x04, 0x2f
        /*0002*/ 	.short	(.L_1 - .L_0)
	.align		4
.L_0:
        /*0004*/ 	.word	index@(default_function_kernel)
        /*0008*/ 	.word	0x00000010


	//----- nvinfo : EIATTR_FRAME_SIZE
	.align		4
.L_1:
        /*000c*/ 	.byte	0x04, 0x11
        /*000e*/ 	.short	(.L_3 - .L_2)
	.align		4
.L_2:
        /*0010*/ 	.word	index@($__internal_1_$__cuda_sm3x_div_rn_noftz_f32_slowpath)
        /*0014*/ 	.word	0x00000000


	//----- nvinfo : EIATTR_FRAME_SIZE
	.align		4
.L_3:
        /*0018*/ 	.byte	0x04, 0x11
        /*001a*/ 	.short	(.L_5 - .L_4)
	.align		4
.L_4:
        /*001c*/ 	.word	index@($__internal_0_$__cuda_sm20_sqrt_rn_f32_slowpath)
        /*0020*/ 	.word	0x00000000


	//----- nvinfo : EIATTR_FRAME_SIZE
	.align		4
.L_5:
        /*0024*/ 	.byte	0x04, 0x11
        /*0026*/ 	.short	(.L_7 - .L_6)
	.align		4
.L_6:
        /*0028*/ 	.word	index@(default_function_kernel)
        /*002c*/ 	.word	0x00000000


	//----- nvinfo : EIATTR_MIN_STACK_SIZE
	.align		4
.L_7:
        /*0030*/ 	.byte	0x04, 0x12
        /*0032*/ 	.short	(.L_9 - .L_8)
	.align		4
.L_8:
        /*0034*/ 	.word	index@(default_function_kernel)
        /*0038*/ 	.word	0x00000000
.L_9:


//--------------------- .nv.compat                --------------------------
	.section	.nv.compat,"",@"SHT_CUDA_COMPAT_INFO"
	.align	4
        /*0000*/ 	.byte	0x02, 0x09, 0x00, 0x00, 0x02, 0x02, 0x01, 0x00, 0x02, 0x05, 0x05, 0x00, 0x03, 0x07, 0x01, 0x01
        /*0010*/ 	.byte	0x02, 0x03, 0x00, 0x00, 0x02, 0x06, 0x01, 0x00, 0x04, 0x0b, 0x08, 0x00, 0x01, 0x00, 0x00, 0x00
        /*0020*/ 	.byte	0x00, 0x00, 0x00, 0x00


//--------------------- .nv.info.default_function_kernel --------------------------
	.section	.nv.info.default_function_kernel,"",@"SHT_CUDA_INFO"
	.sectionflags	@""
	.align	4


	//----- nvinfo : EIATTR_CUDA_API_VERSION
	.align		4
        /*0000*/ 	.byte	0x04, 0x37
        /*0002*/ 	.short	(.L_11 - .L_10)
.L_10:
        /*0004*/ 	.word	0x00000082


	//----- nvinfo : EIATTR_KPARAM_INFO
	.align		4
.L_11:
        /*0008*/ 	.byte	0x04, 0x17
        /*000a*/ 	.short	(.L_13 - .L_12)
.L_12:
        /*000c*/ 	.word	0x00000000
        /*0010*/ 	.short	0x0003
        /*0012*/ 	.short	0x0018
        /*0014*/ 	.byte	0x00, 0xf5, 0x21, 0x00


	//----- nvinfo : EIATTR_KPARAM_INFO
	.align		4
.L_13:
        /*0018*/ 	.byte	0x04, 0x17
        /*001a*/ 	.short	(.L_15 - .L_14)
.L_14:
        /*001c*/ 	.word	0x00000000
        /*0020*/ 	.short	0x0002
        /*0022*/ 	.short	0x0010
        /*0024*/ 	.byte	0x00, 0xf5, 0x21, 0x00


	//----- nvinfo : EIATTR_KPARAM_INFO
	.align		4
.L_15:
        /*0028*/ 	.byte	0x04, 0x17
        /*002a*/ 	.short	(.L_17 - .L_16)
.L_16:
        /*002c*/ 	.word	0x00000000
        /*0030*/ 	.short	0x0001
        /*0032*/ 	.short	0x0008
        /*0034*/ 	.byte	0x00, 0xf5, 0x21, 0x00


	//----- nvinfo : EIATTR_KPARAM_INFO
	.align		4
.L_17:
        /*0038*/ 	.byte	0x04, 0x17
        /*003a*/ 	.short	(.L_19 - .L_18)
.L_18:
        /*003c*/ 	.word	0x00000000
        /*0040*/ 	.short	0x0000
        /*0042*/ 	.short	0x0000
        /*0044*/ 	.byte	0x00, 0xf5, 0x21, 0x00


	//----- nvinfo : EIATTR_SPARSE_MMA_MASK
	.align		4
.L_19:
        /*0048*/ 	.byte	0x03, 0x50
        /*004a*/ 	.short	0x0000


	//----- nvinfo : EIATTR_MAXREG_COUNT
	.align		4
        /*004c*/ 	.byte	0x03, 0x1b
        /*004e*/ 	.short	0x00ff


	//----- nvinfo : EIATTR_MERCURY_ISA_VERSION
	.align		4
        /*0050*/ 	.byte	0x03, 0x5f
        /*0052*/ 	.short	0x0101


	//----- nvinfo : EIATTR_VRC_CTA_INIT_COUNT
	.align		4
        /*0054*/ 	.byte	0x02, 0x4a
	.zero		1
	.zero		1


	//----- nvinfo : EIATTR_EXIT_INSTR_OFFSETS
	.align		4
        /*0058*/ 	.byte	0x04, 0x1c
        /*005a*/ 	.short	(.L_21 - .L_20)


	//   ....[0]....
.L_20:
        /*005c*/ 	.word	0x00000390


	//----- nvinfo : EIATTR_MAX_THREADS
	.align		4
.L_21:
        /*0060*/ 	.byte	0x04, 0x05
        /*0062*/ 	.short	(.L_23 - .L_22)
.L_22:
        /*0064*/ 	.word	0x0000002d
        /*0068*/ 	.word	0x00000001
        /*006c*/ 	.word	0x00000001


	//----- nvinfo : EIATTR_CRS_STACK_SIZE
	.align		4
.L_23:
        /*0070*/ 	.byte	0x04, 0x1e
        /*0072*/ 	.short	(.L_25 - .L_24)
.L_24:
        /*0074*/ 	.word	0x00000000


	//----- nvinfo : EIATTR_CBANK_PARAM_SIZE
	.align		4
.L_25:
        /*0078*/ 	.byte	0x03, 0x19
        /*007a*/ 	.short	0x0020


	//----- nvinfo : EIATTR_PARAM_CBANK
	.align		4
        /*007c*/ 	.byte	0x04, 0x0a
        /*007e*/ 	.short	(.L_27 - .L_26)
	.align		4
.L_26:
        /*0080*/ 	.word	index@(.nv.constant0.default_function_kernel)
        /*0084*/ 	.short	0x0380
        /*0086*/ 	.short	0x0020


	//----- nvinfo : EIATTR_SW_WAR
	.align		4
.L_27:
        /*0088*/ 	.byte	0x04, 0x36
        /*008a*/ 	.short	(.L_29 - .L_28)
.L_28:
        /*008c*/ 	.word	0x00000008
.L_29:


//--------------------- .nv.callgraph             --------------------------
	.section	.nv.callgraph,"",@"SHT_CUDA_CALLGRAPH"
	.align	4
	.sectionentsize	8
	.align		4
        /*0000*/ 	.word	0x00000000
	.align		4
        /*0004*/ 	.word	0xffffffff
	.align		4
        /*0008*/ 	.word	0x00000000
	.align		4
        /*000c*/ 	.word	0xfffffffe
	.align		4
        /*0010*/ 	.word	0x00000000
	.align		4
        /*0014*/ 	.word	0xfffffffd
	.align		4
        /*0018*/ 	.word	0x00000000
	.align		4
        /*001c*/ 	.word	0xfffffffc


//--------------------- .text.default_function_kernel --------------------------
	.section	.text.default_function_kernel,"ax",@progbits
	.align	128
        .global         default_function_kernel
        .type           default_function_kernel,@function
        .size           default_function_kernel,(.L_x_19 - default_function_kernel)
        .other          default_function_kernel,@"STO_CUDA_ENTRY STV_DEFAULT"
default_function_kernel:
.text.default_function_kernel:
[----:B------:R-:W-:Y:S01]  /*0000*/  LDC R1, c[0x0][0x37c] ;  /* 0x0000df00ff017b82 */ /* 0x000fe20000000800 */
[----:B------:R-:W0:Y:S01]  /*0010*/  S2R R4, SR_TID.X ;  /* 0x0000000000047919 */ /* 0x000e220000002100 */
[----:B------:R-:W1:Y:S01]  /*0020*/  LDCU.128 UR8, c[0x0][0x390] ;  /* 0x00007200ff0877ac */ /* 0x000e620008000c00 */
[----:B------:R-:W2:Y:S01]  /*0030*/  S2R R5, SR_CTAID.X ;  /* 0x0000000000057919 */ /* 0x000ea20000002500 */
[----:B------:R-:W3:Y:S01]  /*0040*/  LDCU.64 UR4, c[0x0][0x358] ;  /* 0x00006b00ff0477ac */ /* 0x000ee20008000a00 */
[----:B0-----:R-:W-:-:S05]  /*0050*/  PRMT R0, R4, 0x9910, RZ ;  /* 0x0000991004007816 */ /* 0x001fca00000000ff */
[----:B------:R-:W-:-:S05]  /*0060*/  IMAD R0, R0, 0x39, RZ ;  /* 0x0000003900007824 */ /* 0x000fca00078e02ff */
[----:B------:R-:W-:-:S04]  /*0070*/  LOP3.LUT R0, R0, 0xffff, RZ, 0xc0, !PT ;  /* 0x0000ffff00007812 */ /* 0x000fc800078ec0ff */
[----:B------:R-:W-:-:S04]  /*0080*/  SHF.R.U32.HI R0, RZ, 0x9, R0 ;  /* 0x00000009ff007819 */ /* 0x000fc80000011600 */
[----:B------:R-:W-:-:S05]  /*0090*/  LOP3.LUT R0, R0, 0xffff, RZ, 0xc0, !PT ;  /* 0x0000ffff00007812 */ /* 0x000fca00078ec0ff */
[----:B--2---:R-:W-:-:S05]  /*00a0*/  IMAD R0, R5, 0x5, R0 ;  /* 0x0000000505007824 */ /* 0x004fca00078e0200 */
[----:B------:R-:W-:-:S05]  /*00b0*/  SHF.R.U32.HI R2, RZ, 0x2, R0 ;  /* 0x00000002ff027819 */ /* 0x000fca0000011600 */
[----:B------:R-:W-:-:S04]  /*00c0*/  IMAD.HI.U32 R3, R2, 0x24924925, RZ ;  /* 0x2492492502037827 */ /* 0x000fc800078e00ff */
[----:B------:R-:W-:Y:S02]  /*00d0*/  IMAD R0, R3, 0x4, R0 ;  /* 0x0000000403007824 */ /* 0x000fe400078e0200 */
[----:B------:R-:W0:Y:S03]  /*00e0*/  LDC.64 R2, c[0x0][0x388] ;  /* 0x0000e200ff027b82 */ /* 0x000e260000000a00 */
[----:B------:R-:W-:-:S04]  /*00f0*/  LOP3.LUT R0, R0, 0x1c, RZ, 0xc0, !PT ;  /* 0x0000001c00007812 */ /* 0x000fc800078ec0ff */
[----:B-1----:R-:W-:-:S05]  /*0100*/  IADD3 R8, P0, PT, R0, UR10, RZ ;  /* 0x0000000a00087c10 */ /* 0x002fca000ff1e0ff */
[----:B------:R-:W-:-:S05]  /*0110*/  IMAD.X R9, RZ, RZ, UR11, P0 ;  /* 0x0000000bff097e24 */ /* 0x000fca00080e06ff */
[----:B---3--:R-:W2:Y:S01]  /*0120*/  LDG.E.CONSTANT R8, desc[UR4][R8.64] ;  /* 0x0000000408087981 */ /* 0x008ea2000c1e9900 */
[----:B------:R-:W-:Y:S01]  /*0130*/  IADD3 R6, P0, PT, R0, UR8, RZ ;  /* 0x0000000800067c10 */ /* 0x000fe2000ff1e0ff */
[----:B------:R-:W-:-:S04]  /*0140*/  IMAD R4, R5, 0x2d, R4 ;  /* 0x0000002d05047824 */ /* 0x000fc800078e0204 */
[----:B------:R-:W-:Y:S02]  /*0150*/  IMAD.X R7, RZ, RZ, UR9, P0 ;  /* 0x00000009ff077e24 */ /* 0x000fe400080e06ff */
[----:B0-----:R-:W-:-:S04]  /*0160*/  IMAD.WIDE.U32 R2, R4, 0x4, R2 ;  /* 0x0000000404027825 */ /* 0x001fc800078e0002 */
[----:B------:R-:W3:Y:S04]  /*0170*/  LDG.E.CONSTANT R7, desc[UR4][R6.64] ;  /* 0x0000000406077981 */ /* 0x000ee8000c1e9900 */
[----:B------:R2:W3:Y:S01]  /*0180*/  LDG.E.CONSTANT R0, desc[UR4][R2.64] ;  /* 0x0000000402007981 */ /* 0x0004e2000c1e9900 */
[----:B------:R-:W-:Y:S01]  /*0190*/  BSSY.RECONVERGENT B0, `(.L_x_0) ;  /* 0x000000f000007945 */ /* 0x000fe20003800200 */
[----:B--2---:R-:W-:-:S04]  /*01a0*/  FADD R2, R8, 9.9999997473787516356e-06 ;  /* 0x3727c5ac08027421 */ /* 0x004fc80000000000 */
[----:B------:R-:W-:Y:S01]  /*01b0*/  VIADD R10, R2, 0xf3000000 ;  /* 0xf3000000020a7836 */ /* 0x000fe20000000000 */
[----:B------:R0:W1:Y:S04]  /*01c0*/  MUFU.RSQ R5, R2 ;  /* 0x0000000200057308 */ /* 0x0000680000001400 */
[----:B------:R-:W-:Y:S01]  /*01d0*/  ISETP.GT.U32.AND P0, PT, R10, 0x727fffff, PT ;  /* 0x727fffff0a00780c */ /* 0x000fe20003f04070 */
[----:B---3--:R-:W-:-:S12]  /*01e0*/  FADD R0, R0, -R7 ;  /* 0x8000000700007221 */ /* 0x008fd80000000000 */
[----:B01----:R-:W-:Y:S05]  /*01f0*/  @!P0 BRA `(.L_x_1) ;  /* 0x0000000000108947 */ /* 0x003fea0003800000 */
[----:B------:R-:W-:-:S07]  /*0200*/  MOV R9, 0x220 ;  /* 0x0000022000097802 */ /* 0x000fce0000000f00 */
[----:B------:R-:W-:Y:S05]  /*0210*/  CALL.REL.NOINC `($__internal_0_$__cuda_sm20_sqrt_rn_f32_slowpath) ;  /* 0x0000000000607944 */ /* 0x000fea0003c00000 */
[----:B------:R-:W-:Y:S01]  /*0220*/  IMAD.MOV.U32 R3, RZ, RZ, R5 ;  /* 0x000000ffff037224 */ /* 0x000fe200078e0005 */
[----:B------:R-:W-:Y:S06]  /*0230*/  BRA `(.L_x_2) ;  /* 0x0000000000107947 */ /* 0x000fec0003800000 */
.L_x_1:
[----:B------:R-:W-:Y:S01]  /*0240*/  FMUL.FTZ R3, R2, R5 ;  /* 0x0000000502037220 */ /* 0x000fe20000410000 */
[----:B------:R-:W-:-:S03]  /*0250*/  FMUL.FTZ R5, R5, 0.5 ;  /* 0x3f00000005057820 */ /* 0x000fc60000410000 */
[----:B------:R-:W-:-:S04]  /*0260*/  FFMA R2, -R3, R3, R2 ;  /* 0x0000000303027223 */ /* 0x000fc80000000102 */
[----:B------:R-:W-:-:S07]  /*0270*/  FFMA R3, R2, R5, R3 ;  /* 0x0000000502037223 */ /* 0x000fce0000000003 */
.L_x_2:
[----:B------:R-:W-:Y:S05]  /*0280*/  BSYNC.RECONVERGENT B0 ;  /* 0x0000000000007941 */ /* 0x000fea0003800200 */
.L_x_0:
[----:B------:R-:W0:Y:S01]  /*0290*/  MUFU.RCP R2, R3 ;  /* 0x0000000300027308 */ /* 0x000e220000001000 */
[----:B------:R-:W-:Y:S07]  /*02a0*/  BSSY.RECONVERGENT B0, `(.L_x_3) ;  /* 0x000000b000007945 */ /* 0x000fee0003800200 */
[----:B------:R-:W1:Y:S01]  /*02b0*/  FCHK P0, R0, R3 ;  /* 0x0000000300007302 */ /* 0x000e620000000000 */
[----:B0-----:R-:W-:-:S04]  /*02c0*/  FFMA R5, R2, -R3, 1 ;  /* 0x3f80000002057423 */ /* 0x001fc80000000803 */
[----:B------:R-:W-:-:S04]  /*02d0*/  FFMA R5, R2, R5, R2 ;  /* 0x0000000502057223 */ /* 0x000fc80000000002 */
[----:B------:R-:W-:-:S04]  /*02e0*/  FFMA R2, R0, R5, RZ ;  /* 0x0000000500027223 */ /* 0x000fc800000000ff */
[----:B------:R-:W-:-:S04]  /*02f0*/  FFMA R6, R2, -R3, R0 ;  /* 0x8000000302067223 */ /* 0x000fc80000000000 */
[----:B------:R-:W-:Y:S01]  /*0300*/  FFMA R7, R5, R6, R2 ;  /* 0x0000000605077223 */ /* 0x000fe20000000002 */
[----:B-1----:R-:W-:Y:S06]  /*0310*/  @!P0 BRA `(.L_x_4) ;  /* 0x00000000000c8947 */ /* 0x002fec0003800000 */
[----:B------:R-:W-:-:S07]  /*0320*/  MOV R2, 0x340 ;  /* 0x0000034000027802 */ /* 0x000fce0000000f00 */
[----:B------:R-:W-:Y:S05]  /*0330*/  CALL.REL.NOINC `($__internal_1_$__cuda_sm3x_div_rn_noftz_f32_slowpath) ;  /* 0x0000000000747944 */ /* 0x000fea0003c00000 */
[----:B------:R-:W-:-:S07]  /*0340*/  IMAD.MOV.U32 R7, RZ, RZ, R0 ;  /* 0x000000ffff077224 */ /* 0x000fce00078e0000 */
.L_x_4:
[----:B------:R-:W-:Y:S05]  /*0350*/  BSYNC.RECONVERGENT B0 ;  /* 0x0000000000007941 */ /* 0x000fea0003800200 */
.L_x_3:
[----:B------:R-:W0:Y:S02]  /*0360*/  LDC.64 R2, c[0x0][0x380] ;  /* 0x0000e000ff027b82 */ /* 0x000e240000000a00 */
[----:B0-----:R-:W-:-:S05]  /*0370*/  IMAD.WIDE.U32 R4, R4, 0x4, R2 ;  /* 0x0000000404047825 */ /* 0x001fca00078e0002 */
[----:B------:R-:W-:Y:S01]  /*0380*/  STG.E desc[UR4][R4.64], R7 ;  /* 0x0000000704007986 */ /* 0x000fe2000c101904 */
[----:B------:R-:W-:Y:S05]  /*0390*/  EXIT ;  /* 0x000000000000794d */ /* 0x000fea0003800000 */
        .weak           $__internal_0_$__cuda_sm20_sqrt_rn_f32_slowpath
        .type           $__internal_0_$__cuda_sm20_sqrt_rn_f32_slowpath,@function
        .size           $__internal_0_$__cuda_sm20_sqrt_rn_f32_slowpath,($__internal_1_$__cuda_sm3x_div_rn_noftz_f32_slowpath - $__internal_0_$__cuda_sm20_sqrt_rn_f32_slowpath)
$__internal_0_$__cuda_sm20_sqrt_rn_f32_slowpath:
[----:B------:R-:W-:-:S13]  /*03a0*/  LOP3.LUT P0, RZ, R2, 0x7fffffff, RZ, 0xc0, !PT ;  /* 0x7fffffff02ff7812 */ /* 0x000fda000780c0ff */
[----:B------:R-:W-:Y:S01]  /*03b0*/  @!P0 IMAD.MOV.U32 R3, RZ, RZ, R2 ;  /* 0x000000ffff038224 */ /* 0x000fe200078e0002 */
[----:B------:R-:W-:Y:S06]  /*03c0*/  @!P0 BRA `(.L_x_5) ;  /* 0x0000000000408947 */ /* 0x000fec0003800000 */
[----:B------:R-:W-:-:S13]  /*03d0*/  FSETP.GEU.FTZ.AND P0, PT, R2, RZ, PT ;  /* 0x000000ff0200720b */ /* 0x000fda0003f1e000 */
[----:B------:R-:W-:Y:S01]  /*03e0*/  @!P0 MOV R3, 0x7fffffff ;  /* 0x7fffffff00038802 */ /* 0x000fe20000000f00 */
[----:B------:R-:W-:Y:S06]  /*03f0*/  @!P0 BRA `(.L_x_5) ;  /* 0x0000000000348947 */ /* 0x000fec0003800000 */
[----:B------:R-:W-:-:S13]  /*0400*/  FSETP.GTU.FTZ.AND P0, PT, |R2|, +INF , PT ;  /* 0x7f8000000200780b */ /* 0x000fda0003f1c200 */
[----:B------:R-:W-:Y:S01]  /*0410*/  @P0 FADD.FTZ R3, R2, 1 ;  /* 0x3f80000002030421 */ /* 0x000fe20000010000 */
[----:B------:R-:W-:Y:S06]  /*0420*/  @P0 BRA `(.L_x_5) ;  /* 0x0000000000280947 */ /* 0x000fec0003800000 */
[----:B------:R-:W-:-:S13]  /*0430*/  FSETP.NEU.FTZ.AND P0, PT, |R2|, +INF , PT ;  /* 0x7f8000000200780b */ /* 0x000fda0003f1d200 */
[----:B------:R-:W-:-:S04]  /*0440*/  @P0 FFMA R5, R2, 1.84467440737095516160e+19, RZ ;  /* 0x5f80000002050823 */ /* 0x000fc800000000ff */
[----:B------:R-:W0:Y:S02]  /*0450*/  @P0 MUFU.RSQ R6, R5 ;  /* 0x0000000500060308 */ /* 0x000e240000001400 */
[----:B0-----:R-:W-:Y:S01]  /*0460*/  @P0 FMUL.FTZ R8, R5, R6 ;  /* 0x0000000605080220 */ /* 0x001fe20000410000 */
[----:B------:R-:W-:-:S03]  /*0470*/  @P0 FMUL.FTZ R6, R6, 0.5 ;  /* 0x3f00000006060820 */ /* 0x000fc60000410000 */
[----:B------:R-:W-:-:S04]  /*0480*/  @P0 FADD.FTZ R3, -R8, -RZ ;  /* 0x800000ff08030221 */ /* 0x000fc80000010100 */
[----:B------:R-:W-:Y:S01]  /*0490*/  @P0 FFMA R7, R8, R3, R5 ;  /* 0x0000000308070223 */ /* 0x000fe20000000005 */
[----:B------:R-:W-:-:S03]  /*04a0*/  @!P0 IMAD.MOV.U32 R3, RZ, RZ, R2 ;  /* 0x000000ffff038224 */ /* 0x000fc600078e0002 */
[----:B------:R-:W-:-:S04]  /*04b0*/  @P0 FFMA R6, R7, R6, R8 ;  /* 0x0000000607060223 */ /* 0x000fc80000000008 */
[----:B------:R-:W-:-:S07]  /*04c0*/  @P0 FMUL.FTZ R3, R6, 2.3283064365386962891e-10 ;  /* 0x2f80000006030820 */ /* 0x000fce0000410000 */
.L_x_5:
[----:B------:R-:W-:Y:S02]  /*04d0*/  IMAD.MOV.U32 R5, RZ, RZ, R3 ;  /* 0x000000ffff057224 */ /* 0x000fe400078e0003 */
[----:B------:R-:W-:Y:S02]  /*04e0*/  IMAD.MOV.U32 R2, RZ, RZ, R9 ;  /* 0x000000ffff027224 */ /* 0x000fe400078e0009 */
[----:B------:R-:W-:-:S04]  /*04f0*/  IMAD.MOV.U32 R3, RZ, RZ, 0x0 ;  /* 0x00000000ff037424 */ /* 0x000fc800078e00ff */
[----:B------:R-:W-:Y:S05]  /*0500*/  RET.REL.NODEC R2 `(default_function_kernel) ;  /* 0xfffffff802bc7950 */ /* 0x000fea0003c3ffff */
        .weak           $__internal_1_$__cuda_sm3x_div_rn_noftz_f32_slowpath
        .type           $__internal_1_$__cuda_sm3x_div_rn_noftz_f32_slowpath,@function
        .size           $__internal_1_$__cuda_sm3x_div_rn_noftz_f32_slowpath,(.L_x_19 - $__internal_1_$__cuda_sm3x_div_rn_noftz_f32_slowpath)
$__internal_1_$__cuda_sm3x_div_rn_noftz_f32_slowpath:
[----:B------:R-:W-:Y:S01]  /*0510*/  SHF.R.U32.HI R6, RZ, 0x17, R3 ;  /* 0x00000017ff067819 */ /* 0x000fe20000011603 */
[----:B------:R-:W-:Y:S01]  /*0520*/  BSSY.RECONVERGENT B1, `(.L_x_6) ;  /* 0x0000063000017945 */ /* 0x000fe20003800200 */
[--C-:B------:R-:W-:Y:S02]  /*0530*/  SHF.R.U32.HI R5, RZ, 0x17, R0.reuse ;  /* 0x00000017ff057819 */ /* 0x100fe40000011600 */
[----:B------:R-:W-:Y:S01]  /*0540*/  LOP3.LUT R10, R6, 0xff, RZ, 0xc0, !PT ;  /* 0x000000ff060a7812 */ /* 0x000fe200078ec0ff */
[----:B------:R-:W-:Y:S01]  /*0550*/  IMAD.MOV.U32 R6, RZ, RZ, R0 ;  /* 0x000000ffff067224 */ /* 0x000fe200078e0000 */
[----:B------:R-:W-:-:S03]  /*0560*/  LOP3.LUT R5, R5, 0xff, RZ, 0xc0, !PT ;  /* 0x000000ff05057812 */ /* 0x000fc600078ec0ff */
[----:B------:R-:W-:Y:S01]  /*0570*/  VIADD R9, R10, 0xffffffff ;  /* 0xffffffff0a097836 */ /* 0x000fe20000000000 */
[----:B------:R-:W-:-:S04]  /*0580*/  IADD3 R8, PT, PT, R5, -0x1, RZ ;  /* 0xffffffff05087810 */ /* 0x000fc80007ffe0ff */
[----:B------:R-:W-:-:S04]  /*0590*/  ISETP.GT.U32.AND P0, PT, R9, 0xfd, PT ;  /* 0x000000fd0900780c */ /* 0x000fc80003f04070 */
[----:B------:R-:W-:-:S13]  /*05a0*/  ISETP.GT.U32.OR P0, PT, R8, 0xfd, P0 ;  /* 0x000000fd0800780c */ /* 0x000fda0000704470 */
[----:B------:R-:W-:Y:S01]  /*05b0*/  @!P0 IMAD.MOV.U32 R7, RZ, RZ, RZ ;  /* 0x000000ffff078224 */ /* 0x000fe200078e00ff */
[----:B------:R-:W-:Y:S06]  /*05c0*/  @!P0 BRA `(.L_x_7) ;  /* 0x00000000005c8947 */ /* 0x000fec0003800000 */
[----:B------:R-:W-:Y:S02]  /*05d0*/  FSETP.GTU.FTZ.AND P1, PT, |R3|, +INF , PT ;  /* 0x7f8000000300780b */ /* 0x000fe40003f3c200 */
[----:B------:R-:W-:-:S04]  /*05e0*/  FSETP.GTU.FTZ.AND P0, PT, |R0|, +INF , PT ;  /* 0x7f8000000000780b */ /* 0x000fc80003f1c200 */
[----:B------:R-:W-:-:S13]  /*05f0*/  PLOP3.LUT P0, PT, P0, P1, PT, 0xf8, 0x8f ;  /* 0x00000000008f781c */ /* 0x000fda0000703f70 */
[----:B------:R-:W-:Y:S05]  /*0600*/  @P0 BRA `(.L_x_8) ;  /* 0x00000004004c0947 */ /* 0x000fea0003800000 */
[----:B------:R-:W-:-:S13]  /*0610*/  LOP3.LUT P0, RZ, R3, 0x7fffffff, R6, 0xc8, !PT ;  /* 0x7fffffff03ff7812 */ /* 0x000fda000780c806 */
[----:B------:R-:W-:Y:S05]  /*0620*/  @!P0 BRA `(.L_x_9) ;  /* 0x00000004003c8947 */ /* 0x000fea0003800000 */
[C---:B------:R-:W-:Y:S02]  /*0630*/  FSETP.NEU.FTZ.AND P2, PT, |R0|.reuse, +INF , PT ;  /* 0x7f8000000000780b */ /* 0x040fe40003f5d200 */
[----:B------:R-:W-:Y:S02]  /*0640*/  FSETP.NEU.FTZ.AND P1, PT, |R3|, +INF , PT ;  /* 0x7f8000000300780b */ /* 0x000fe40003f3d200 */
[----:B------:R-:W-:-:S11]  /*0650*/  FSETP.NEU.FTZ.AND P0, PT, |R0|, +INF , PT ;  /* 0x7f8000000000780b */ /* 0x000fd60003f1d200 */
[----:B------:R-:W-:Y:S05]  /*0660*/  @!P1 BRA !P2, `(.L_x_9) ;  /* 0x00000004002c9947 */ /* 0x000fea0005000000 */
[----:B------:R-:W-:-:S04]  /*0670*/  LOP3.LUT P2, RZ, R6, 0x7fffffff, RZ, 0xc0, !PT ;  /* 0x7fffffff06ff7812 */ /* 0x000fc8000784c0ff */
[----:B------:R-:W-:-:S13]  /*0680*/  PLOP3.LUT P1, PT, P1, P2, PT, 0x2f, 0xf2 ;  /* 0x0000000000f2781c */ /* 0x000fda0000f24577 */
[----:B------:R-:W-:Y:S05]  /*0690*/  @P1 BRA `(.L_x_10) ;  /* 0x0000000400181947 */ /* 0x000fea0003800000 */
[----:B------:R-:W-:-:S04]  /*06a0*/  LOP3.LUT P1, RZ, R3, 0x7fffffff, RZ, 0xc0, !PT ;  /* 0x7fffffff03ff7812 */ /* 0x000fc8000782c0ff */
[----:B------:R-:W-:-:S13]  /*06b0*/  PLOP3.LUT P0, PT, P0, P1, PT, 0x2f, 0xf2 ;  /* 0x0000000000f2781c */ /* 0x000fda0000702577 */
[----:B------:R-:W-:Y:S05]  /*06c0*/  @P0 BRA `(.L_x_11) ;  /* 0x0000000400000947 */ /* 0x000fea0003800000 */
[----:B------:R-:W-:Y:S02]  /*06d0*/  ISETP.GE.AND P0, PT, R8, RZ, PT ;  /* 0x000000ff0800720c */ /* 0x000fe40003f06270 */
[----:B------:R-:W-:-:S11]  /*06e0*/  ISETP.GE.AND P1, PT, R9, RZ, PT ;  /* 0x000000ff0900720c */ /* 0x000fd60003f26270 */
[----:B------:R-:W-:Y:S02]  /*06f0*/  @P0 IMAD.MOV.U32 R7, RZ, RZ, RZ ;  /* 0x000000ffff070224 */ /* 0x000fe400078e00ff */
[----:B------:R-:W-:Y:S01]  /*0700*/  @!P0 FFMA R6, R0, 1.84467440737095516160e+19, RZ ;  /* 0x5f80000000068823 */ /* 0x000fe200000000ff */
[----:B------:R-:W-:Y:S02]  /*0710*/  @!P0 IMAD.MOV.U32 R7, RZ, RZ, -0x40 ;  /* 0xffffffc0ff078424 */ /* 0x000fe400078e00ff */
[----:B------:R-:W-:Y:S02]  /*0720*/  @!P1 FFMA R3, R3, 1.84467440737095516160e+19, RZ ;  /* 0x5f80000003039823 */ /* 0x000fe400000000ff */
[----:B------:R-:W-:-:S07]  /*0730*/  @!P1 VIADD R7, R7, 0x40 ;  /* 0x0000004007079836 */ /* 0x000fce0000000000 */
.L_x_7:
[----:B------:R-:W-:Y:S01]  /*0740*/  LEA R0, R10, 0xc0800000, 0x17 ;  /* 0xc08000000a007811 */ /* 0x000fe200078eb8ff */
[----:B------:R-:W-:Y:S01]  /*0750*/  VIADD R5, R5, 0xffffff81 ;  /* 0xffffff8105057836 */ /* 0x000fe20000000000 */
[----:B------:R-:W-:Y:S02]  /*0760*/  BSSY.RECONVERGENT B2, `(.L_x_12) ;  /* 0x0000035000027945 */ /* 0x000fe40003800200 */
[----:B------:R-:W-:Y:S01]  /*0770*/  IADD3 R3, PT, PT, -R0, R3, RZ ;  /* 0x0000000300037210 */ /* 0x000fe20007ffe1ff */
[----:B------:R-:W-:-:S03]  /*0780*/  IMAD R0, R5, -0x800000, R6 ;  /* 0xff80000005007824 */ /* 0x000fc600078e0206 */
[----:B------:R-:W0:Y:S01]  /*0790*/  MUFU.RCP R8, R3 ;  /* 0x0000000300087308 */ /* 0x000e220000001000 */
[----:B------:R-:W-:-:S04]  /*07a0*/  FADD.FTZ R9, -R3, -RZ ;  /* 0x800000ff03097221 */ /* 0x000fc80000010100 */
[----:B0-----:R-:W-:-:S04]  /*07b0*/  FFMA R11, R8, R9, 1 ;  /* 0x3f800000080b7423 */ /* 0x001fc80000000009 */
[----:B------:R-:W-:-:S04]  /*07c0*/  FFMA R13, R8, R11, R8 ;  /* 0x0000000b080d7223 */ /* 0x000fc80000000008 */
[----:B------:R-:W-:-:S04]  /*07d0*/  FFMA R6, R0, R13, RZ ;  /* 0x0000000d00067223 */ /* 0x000fc800000000ff */
[----:B------:R-:W-:-:S04]  /*07e0*/  FFMA R11, R9, R6, R0 ;  /* 0x00000006090b7223 */ /* 0x000fc80000000000 */
[----:B------:R-:W-:Y:S01]  /*07f0*/  FFMA R8, R13, R11, R6 ;  /* 0x0000000b0d087223 */ /* 0x000fe20000000006 */
[----:B------:R-:W-:-:S03]  /*0800*/  IADD3 R6, PT, PT, R5, 0x7f, -R10 ;  /* 0x0000007f05067810 */ /* 0x000fc60007ffe80a */
[----:B------:R-:W-:Y:S02]  /*0810*/  FFMA R9, R9, R8, R0 ;  /* 0x0000000809097223 */ /* 0x000fe40000000000 */
[----:B------:R-:W-:Y:S02]  /*0820*/  IMAD.IADD R6, R6, 0x1, R7 ;  /* 0x0000000106067824 */ /* 0x000fe400078e0207 */
[----:B------:R-:W-:-:S05]  /*0830*/  FFMA R0, R13, R9, R8 ;  /* 0x000000090d007223 */ /* 0x000fca0000000008 */
[----:B------:R-:W-:-:S04]  /*0840*/  SHF.R.U32.HI R3, RZ, 0x17, R0 ;  /* 0x00000017ff037819 */ /* 0x000fc80000011600 */
[----:B------:R-:W-:-:S05]  /*0850*/  LOP3.LUT R3, R3, 0xff, RZ, 0xc0, !PT ;  /* 0x000000ff03037812 */ /* 0x000fca00078ec0ff */
[----:B------:R-:W-:-:S04]  /*0860*/  IMAD.IADD R7, R3, 0x1, R6 ;  /* 0x0000000103077824 */ /* 0x000fc800078e0206 */
[----:B------:R-:W-:-:S05]  /*0870*/  VIADD R3, R7, 0xffffffff ;  /* 0xffffffff07037836 */ /* 0x000fca0000000000 */
[----:B------:R-:W-:-:S13]  /*0880*/  ISETP.GE.U32.AND P0, PT, R3, 0xfe, PT ;  /* 0x000000fe0300780c */ /* 0x000fda0003f06070 */
[----:B------:R-:W-:Y:S05]  /*0890*/  @!P0 BRA `(.L_x_13) ;  /* 0x0000000000808947 */ /* 0x000fea0003800000 */
[----:B------:R-:W-:-:S13]  /*08a0*/  ISETP.GT.AND P0, PT, R7, 0xfe, PT ;  /* 0x000000fe0700780c */ /* 0x000fda0003f04270 */
[----:B------:R-:W-:Y:S05]  /*08b0*/  @P0 BRA `(.L_x_14) ;  /* 0x00000000006c0947 */ /* 0x000fea0003800000 */
[----:B------:R-:W-:-:S13]  /*08c0*/  ISETP.GE.AND P0, PT, R7, 0x1, PT ;  /* 0x000000010700780c */ /* 0x000fda0003f06270 */
[----:B------:R-:W-:Y:S05]  /*08d0*/  @P0 BRA `(.L_x_15) ;  /* 0x0000000000740947 */ /* 0x000fea0003800000 */
[----:B------:R-:W-:Y:S02]  /*08e0*/  ISETP.GE.AND P0, PT, R7, -0x18, PT ;  /* 0xffffffe80700780c */ /* 0x000fe40003f06270 */
[----:B------:R-:W-:-:S11]  /*08f0*/  LOP3.LUT R0, R0, 0x80000000, RZ, 0xc0, !PT ;  /* 0x8000000000007812 */ /* 0x000fd600078ec0ff */
[----:B------:R-:W-:Y:S05]  /*0900*/  @!P0 BRA `(.L_x_15) ;  /* 0x0000000000688947 */ /* 0x000fea0003800000 */
[CCC-:B------:R-:W-:Y:S01]  /*0910*/  FFMA.RZ R3, R13.reuse, R9.reuse, R8.reuse ;  /* 0x000000090d037223 */ /* 0x1c0fe2000000c008 */
[-CC-:B------:R-:W-:Y:S01]  /*0920*/  FFMA.RM R6, R13, R9.reuse, R8.reuse ;  /* 0x000000090d067223 */ /* 0x180fe20000004008 */
[C---:B------:R-:W-:Y:S02]  /*0930*/  ISETP.NE.AND P2, PT, R7.reuse, RZ, PT ;  /* 0x000000ff0700720c */ /* 0x040fe40003f45270 */
[----:B------:R-:W-:Y:S02]  /*0940*/  ISETP.NE.AND P1, PT, R7, RZ, PT ;  /* 0x000000ff0700720c */ /* 0x000fe40003f25270 */
[----:B------:R-:W-:Y:S01]  /*0950*/  LOP3.LUT R5, R3, 0x7fffff, RZ, 0xc0, !PT ;  /* 0x007fffff03057812 */ /* 0x000fe200078ec0ff */
[----:B------:R-:W-:Y:S01]  /*0960*/  FFMA.RP R3, R13, R9, R8 ;  /* 0x000000090d037223 */ /* 0x000fe20000008008 */
[C---:B------:R-:W-:Y:S01]  /*0970*/  VIADD R8, R7.reuse, 0x20 ;  /* 0x0000002007087836 */ /* 0x040fe20000000000 */
[----:B------:R-:W-:Y:S02]  /*0980*/  IADD3 R7, PT, PT, -R7, RZ, RZ ;  /* 0x000000ff07077210 */ /* 0x000fe40007ffe1ff */
[----:B------:R-:W-:-:S02]  /*0990*/  LOP3.LUT R5, R5, 0x800000, RZ, 0xfc, !PT ;  /* 0x0080000005057812 */ /* 0x000fc400078efcff */
[----:B------:R-:W-:Y:S02]  /*09a0*/  FSETP.NEU.FTZ.AND P0, PT, R3, R6, PT ;  /* 0x000000060300720b */ /* 0x000fe40003f1d000 */
[----:B------:R-:W-:Y:S02]  /*09b0*/  SHF.L.U32 R8, R5, R8, RZ ;  /* 0x0000000805087219 */ /* 0x000fe400000006ff */
[----:B------:R-:W-:Y:S02]  /*09c0*/  SEL R6, R7, RZ, P2 ;  /* 0x000000ff07067207 */ /* 0x000fe40001000000 */
[----:B------:R-:W-:Y:S02]  /*09d0*/  ISETP.NE.AND P1, PT, R8, RZ, P1 ;  /* 0x000000ff0800720c */ /* 0x000fe40000f25270 */
[----:B------:R-:W-:Y:S02]  /*09e0*/  SHF.R.U32.HI R6, RZ, R6, R5 ;  /* 0x00000006ff067219 */ /* 0x000fe40000011605 */
[----:B------:R-:W-:-:S02]  /*09f0*/  PLOP3.LUT P0, PT, P0, P1, PT, 0xf8, 0x8f ;  /* 0x00000000008f781c */ /* 0x000fc40000703f70 */
[----:B------:R-:W-:Y:S02]  /*0a00*/  SHF.R.U32.HI R8, RZ, 0x1, R6 ;  /* 0x00000001ff087819 */ /* 0x000fe40000011606 */
[----:B------:R-:W-:-:S04]  /*0a10*/  SEL R3, RZ, 0x1, !P0 ;  /* 0x00000001ff037807 */ /* 0x000fc80004000000 */
[----:B------:R-:W-:-:S04]  /*0a20*/  LOP3.LUT R3, R3, 0x1, R8, 0xf8, !PT ;  /* 0x0000000103037812 */ /* 0x000fc800078ef808 */
[----:B------:R-:W-:-:S05]  /*0a30*/  LOP3.LUT R3, R3, R6, RZ, 0xc0, !PT ;  /* 0x0000000603037212 */ /* 0x000fca00078ec0ff */
[----:B------:R-:W-:-:S05]  /*0a40*/  IMAD.IADD R3, R8, 0x1, R3 ;  /* 0x0000000108037824 */ /* 0x000fca00078e0203 */
[----:B------:R-:W-:Y:S01]  /*0a50*/  LOP3.LUT R0, R3, R0, RZ, 0xfc, !PT ;  /* 0x0000000003007212 */ /* 0x000fe200078efcff */
[----:B------:R-:W-:Y:S06]  /*0a60*/  BRA `(.L_x_15) ;  /* 0x0000000000107947 */ /* 0x000fec0003800000 */
.L_x_14:
[----:B------:R-:W-:-:S04]  /*0a70*/  LOP3.LUT R0, R0, 0x80000000, RZ, 0xc0, !PT ;  /* 0x8000000000007812 */ /* 0x000fc800078ec0ff */
[----:B------:R-:W-:Y:S01]  /*0a80*/  LOP3.LUT R0, R0, 0x7f800000, RZ, 0xfc, !PT ;  /* 0x7f80000000007812 */ /* 0x000fe200078efcff */
[----:B------:R-:W-:Y:S06]  /*0a90*/  BRA `(.L_x_15) ;  /* 0x0000000000047947 */ /* 0x000fec0003800000 */
.L_x_13:
[----:B------:R-:W-:-:S07]  /*0aa0*/  IMAD R0, R6, 0x800000, R0 ;  /* 0x0080000006007824 */ /* 0x000fce00078e0200 */
.L_x_15:
[----:B------:R-:W-:Y:S05]  /*0ab0*/  BSYNC.RECONVERGENT B2 ;  /* 0x0000000000027941 */ /* 0x000fea0003800200 */
.L_x_12:
[----:B------:R-:W-:Y:S05]  /*0ac0*/  BRA `(.L_x_16) ;  /* 0x0000000000207947 */ /* 0x000fea0003800000 */
.L_x_11:
[----:B------:R-:W-:-:S04]  /*0ad0*/  LOP3.LUT R0, R3, 0x80000000, R6, 0x48, !PT ;  /* 0x8000000003007812 */ /* 0x000fc800078e4806 */
[----:B------:R-:W-:Y:S01]  /*0ae0*/  LOP3.LUT R0, R0, 0x7f800000, RZ, 0xfc, !PT ;  /* 0x7f80000000007812 */ /* 0x000fe200078efcff */
[----:B------:R-:W-:Y:S06]  /*0af0*/  BRA `(.L_x_16) ;  /* 0x0000000000147947 */ /* 0x000fec0003800000 */
.L_x_10:
[----:B------:R-:W-:Y:S01]  /*0b00*/  LOP3.LUT R0, R3, 0x80000000, R6, 0x48, !PT ;  /* 0x8000000003007812 */ /* 0x000fe200078e4806 */
[----:B------:R-:W-:Y:S06]  /*0b10*/  BRA `(.L_x_16) ;  /* 0x00000000000c7947 */ /* 0x000fec0003800000 */
.L_x_9:
[----:B------:R-:W0:Y:S01]  /*0b20*/  MUFU.RSQ R0, -QNAN ;  /* 0xffc0000000007908 */ /* 0x000e220000001400 */
[----:B------:R-:W-:Y:S05]  /*0b30*/  BRA `(.L_x_16) ;  /* 0x0000000000047947 */ /* 0x000fea0003800000 */
.L_x_8:
[----:B------:R-:W-:-:S07]  /*0b40*/  FADD.FTZ R0, R0, R3 ;  /* 0x0000000300007221 */ /* 0x000fce0000010000 */
.L_x_16:
[----:B------:R-:W-:Y:S05]  /*0b50*/  BSYNC.RECONVERGENT B1 ;  /* 0x0000000000017941 */ /* 0x000fea0003800200 */
.L_x_6:
[----:B------:R-:W-:-:S04]  /*0b60*/  IMAD.MOV.U32 R3, RZ, RZ, 0x0 ;  /* 0x00000000ff037424 */ /* 0x000fc800078e00ff */
[----:B0-----:R-:W-:Y:S05]  /*0b70*/  RET.REL.NODEC R2 `(default_function_kernel) ;  /* 0xfffffff402207950 */ /* 0x001fea0003c3ffff */
.L_x_17:
[----:B------:R-:W-:-:S00]  /*0b80*/  BRA `(.L_x_17) ;  /* 0xfffffffc00fc7947 */ /* 0x000fc0000383ffff */
[----:B------:R-:W-:-:S00]  /*0b90*/  NOP ;  /* 0x0000000000007918 */ /* 0x000fc00000000000 */
        /* <DEDUP_REMOVED lines=14> */
.L_x_19:


//--------------------- .nv.shared.reserved.0     --------------------------
	.section	.nv.shared.reserved.0,"aw",@nobits
	.weak		__nv_reservedSMEM_offset_0_alias
	.size		__nv_reservedSMEM_offset_0_alias, 0, 64
	.other		__nv_reservedSMEM_offset_0_alias,@"STO_CUDA_RESERVED_SHARED STV_DEFAULT"
__nv_reservedSMEM_offset_0_alias:
	.zero		0
	.zero		64


//--------------------- .nv.constant0.default_function_kernel --------------------------
	.section	.nv.constant0.default_function_kernel,"a",@progbits
	.sectionflags	@""
	.align	4
.nv.constant0.default_function_kernel:
	.zero		928


//--------------------- SYMBOLS --------------------------

	.type		.nv.reservedSmem.offset0,@object
	.size		.nv.reservedSmem.offset0,0x4
